	.headerflags	@"EF_CUDA_TEXMODE_UNIFIED EF_CUDA_64BIT_ADDRESS EF_CUDA_ACCELERATORS EF_CUDA_SM90 EF_CUDA_VIRTUAL_SM(EF_CUDA_SM90)"
	.elftype	@"ET_EXEC"


//--------------------- .nv.info                  --------------------------
	.section	.nv.info,"",@"SHT_CUDA_INFO"
	.align	4


	//----- nvinfo : EIATTR_REGCOUNT
	.align		4
        /*0000*/ 	.byte	0x04, 0x2f
        /*0002*/ 	.short	(.L_1 - .L_0)
	.align		4
.L_0:
        /*0004*/ 	.word	index@(triton_poi_fused_avg_pool2d_7)
        /*0008*/ 	.word	0x00000012


	//----- nvinfo : EIATTR_MIN_STACK_SIZE
	.align		4
.L_1:
        /*000c*/ 	.byte	0x04, 0x12
        /*000e*/ 	.short	(.L_3 - .L_2)
	.align		4
.L_2:
        /*0010*/ 	.word	index@(triton_poi_fused_avg_pool2d_7)
        /*0014*/ 	.word	0x00000000


	//----- nvinfo : EIATTR_FRAME_SIZE
	.align		4
.L_3:
        /*0018*/ 	.byte	0x04, 0x11
        /*001a*/ 	.short	(.L_5 - .L_4)
	.align		4
.L_4:
        /*001c*/ 	.word	index@(triton_poi_fused_avg_pool2d_7)
        /*0020*/ 	.word	0x00000000


	//----- nvinfo : EIATTR_MIN_STACK_SIZE
	.align		4
.L_5:
        /*0024*/ 	.byte	0x04, 0x12
        /*0026*/ 	.short	(.L_7 - .L_6)
	.align		4
.L_6:
        /*0028*/ 	.word	index@(triton_poi_fused_avg_pool2d_7)
        /*002c*/ 	.word	0x00000000
.L_7:


//--------------------- .nv.info.triton_poi_fused_avg_pool2d_7 --------------------------
	.section	.nv.info.triton_poi_fused_avg_pool2d_7,"",@"SHT_CUDA_INFO"
	.sectionflags	@""
	.align	4


	//----- nvinfo : EIATTR_CUDA_API_VERSION
	.align		4
        /*0000*/ 	.byte	0x04, 0x37
        /*0002*/ 	.short	(.L_9 - .L_8)
.L_8:
        /*0004*/ 	.word	0x0000007c


	//----- nvinfo : EIATTR_KPARAM_INFO
	.align		4
.L_9:
        /*0008*/ 	.byte	0x04, 0x17
        /*000a*/ 	.short	(.L_11 - .L_10)
.L_10:
        /*000c*/ 	.word	0x00000000
        /*0010*/ 	.short	0x0002
        /*0012*/ 	.short	0x0010
        /*0014*/ 	.byte	0x00, 0xf0, 0x11, 0x00


	//----- nvinfo : EIATTR_KPARAM_INFO
	.align		4
.L_11:
        /*0018*/ 	.byte	0x04, 0x17
        /*001a*/ 	.short	(.L_13 - .L_12)
.L_12:
        /*001c*/ 	.word	0x00000000
        /*0020*/ 	.short	0x0001
        /*0022*/ 	.short	0x0008
        /*0024*/ 	.byte	0x00, 0xf4, 0x21, 0x00


	//----- nvinfo : EIATTR_KPARAM_INFO
	.align		4
.L_13:
        /*0028*/ 	.byte	0x04, 0x17
        /*002a*/ 	.short	(.L_15 - .L_14)
.L_14:
        /*002c*/ 	.word	0x00000000
        /*0030*/ 	.short	0x0000
        /*0032*/ 	.short	0x0000
        /*0034*/ 	.byte	0x00, 0xf4, 0x21, 0x00


	//----- nvinfo : EIATTR_SPARSE_MMA_MASK
	.align		4
.L_15:
        /*0038*/ 	.byte	0x03, 0x50
        /*003a*/ 	.short	0x0000


	//----- nvinfo : EIATTR_MAXREG_COUNT
	.align		4
        /*003c*/ 	.byte	0x03, 0x1b
        /*003e*/ 	.short	0x00ff


	//----- nvinfo : EIATTR_EXIT_INSTR_OFFSETS
	.align		4
        /*0040*/ 	.byte	0x04, 0x1c
        /*0042*/ 	.short	(.L_17 - .L_16)


	//   ....[0]....
.L_16:
        /*0044*/ 	.word	0x000001e0


	//----- nvinfo : EIATTR_REQNTID
	.align		4
.L_17:
        /*0048*/ 	.byte	0x04, 0x10
        /*004a*/ 	.short	(.L_19 - .L_18)
.L_18:
        /*004c*/ 	.word	0x00000080
        /*0050*/ 	.word	0x00000001
        /*0054*/ 	.word	0x00000001


	//----- nvinfo : EIATTR_CBANK_PARAM_SIZE
	.align		4
.L_19:
        /*0058*/ 	.byte	0x03, 0x19
        /*005a*/ 	.short	0x0014


	//----- nvinfo : EIATTR_PARAM_CBANK
	.align		4
        /*005c*/ 	.byte	0x04, 0x0a
        /*005e*/ 	.short	(.L_21 - .L_20)
	.align		4
.L_20:
        /*0060*/ 	.word	index@(.nv.constant0.triton_poi_fused_avg_pool2d_7)
        /*0064*/ 	.short	0x0210
        /*0066*/ 	.short	0x0014


	//----- nvinfo : EIATTR_SW_WAR
	.align		4
.L_21:
        /*0068*/ 	.byte	0x04, 0x36
        /*006a*/ 	.short	(.L_23 - .L_22)
.L_22:
        /*006c*/ 	.word	0x00000008
.L_23:


//--------------------- .nv.callgraph             --------------------------
	.section	.nv.callgraph,"",@"SHT_CUDA_CALLGRAPH"
	.align	4
	.sectionentsize	8
	.align		4
        /*0000*/ 	.word	0x00000000
	.align		4
        /*0004*/ 	.word	0xffffffff
	.align		4
        /*0008*/ 	.word	0x00000000
	.align		4
        /*000c*/ 	.word	0xfffffffe
	.align		4
        /*0010*/ 	.word	0x00000000
	.align		4
        /*0014*/ 	.word	0xfffffffd
	.align		4
        /*0018*/ 	.word	0x00000000
	.align		4
        /*001c*/ 	.word	0xfffffffc


//--------------------- .text.triton_poi_fused_avg_pool2d_7 --------------------------
	.section	.text.triton_poi_fused_avg_pool2d_7,"ax",@progbits
	.align	128
        .global         triton_poi_fused_avg_pool2d_7
        .type           triton_poi_fused_avg_pool2d_7,@function
        .size           triton_poi_fused_avg_pool2d_7,(.L_x_1 - triton_poi_fused_avg_pool2d_7)
        .other          triton_poi_fused_avg_pool2d_7,@"STO_CUDA_ENTRY STV_DEFAULT"
triton_poi_fused_avg_pool2d_7:
.text.triton_poi_fused_avg_pool2d_7:
[----:B------:R-:W-:Y:S01]  /*0000*/  LDC R1, c[0x0][0x28] ;  /* 0x00000a00ff017b82 */ /* 0x000fe20000000800 */
[----:B------:R-:W1:Y:S07]  /*0010*/  S2R R0, SR_TID.X ;  /* 0x0000000000007919 */ /* 0x000e6e0000002100 */
[----:B------:R-:W2:Y:S01]  /*0020*/  LDC.64 R2, c[0x0][0x210] ;  /* 0x00008400ff027b82 */ /* 0x000ea20000000a00 */
[----:B------:R-:W-:Y:S01]  /*0030*/  ULDC.64 UR4, c[0x0][0x208] ;  /* 0x0000820000047ab9 */ /* 0x000fe20000000a00 */
[----:B------:R-:W3:Y:S01]  /*0040*/  S2R R11, SR_CTAID.X ;  /* 0x00000000000b7919 */ /* 0x000ee20000002500 */
[----:B-1----:R-:W-:-:S04]  /*0050*/  LOP3.LUT R0, R0, 0x7f, RZ, 0xc0, !PT ;  /* 0x0000007f00007812 */ /* 0x002fc800078ec0ff */
[----:B---3--:R-:W-:-:S04]  /*0060*/  LEA R11, R11, R0, 0x7 ;  /* 0x000000000b0b7211 */ /* 0x008fc800078e38ff */
[----:B------:R-:W-:-:S04]  /*0070*/  SHF.R.S32.HI R0, RZ, 0x1f, R11 ;  /* 0x0000001fff007819 */ /* 0x000fc8000001140b */
[----:B------:R-:W-:-:S04]  /*0080*/  LEA.HI R0, R0, R11, RZ, 0x2 ;  /* 0x0000000b00007211 */ /* 0x000fc800078f10ff */
[C---:B------:R-:W-:Y:S02]  /*0090*/  LOP3.LUT R4, R0.reuse, 0x7ffffffc, RZ, 0xc0, !PT ;  /* 0x7ffffffc00047812 */ /* 0x040fe400078ec0ff */
[----:B------:R-:W-:Y:S02]  /*00a0*/  SHF.L.U32 R0, R0, 0x2, RZ ;  /* 0x0000000200007819 */ /* 0x000fe400000006ff */
[----:B------:R-:W-:Y:S02]  /*00b0*/  IADD3 R4, R11, -R4, RZ ;  /* 0x800000040b047210 */ /* 0x000fe40007ffe0ff */
[----:B------:R-:W-:-:S04]  /*00c0*/  LOP3.LUT R5, R0, 0xfffffff0, RZ, 0xc0, !PT ;  /* 0xfffffff000057812 */ /* 0x000fc800078ec0ff */
[----:B------:R-:W-:-:S04]  /*00d0*/  LEA R7, R4, R5, 0x1 ;  /* 0x0000000504077211 */ /* 0x000fc800078e08ff */
[----:B------:R-:W-:Y:S01]  /*00e0*/  IADD3 R9, R7, 0x8, RZ ;  /* 0x0000000807097810 */ /* 0x000fe20007ffe0ff */
[----:B--2---:R-:W-:Y:S01]  /*00f0*/  IMAD.WIDE R4, R7, 0x4, R2 ;  /* 0x0000000407047825 */ /* 0x004fe200078e0202 */
[----:B------:R-:W-:-:S03]  /*0100*/  IADD3 R15, R7, 0x9, RZ ;  /* 0x00000009070f7810 */ /* 0x000fc60007ffe0ff */
[--C-:B------:R-:W-:Y:S01]  /*0110*/  IMAD.WIDE R6, R9, 0x4, R2.reuse ;  /* 0x0000000409067825 */ /* 0x100fe200078e0202 */
[----:B------:R-:W2:Y:S01]  /*0120*/  LDG.E.EL R0, desc[UR4][R4.64] ;  /* 0x0000000404007981 */ /* 0x000ea2000c2e1900 */
[----:B------:R-:W1:Y:S03]  /*0130*/  LDC.64 R8, c[0x0][0x218] ;  /* 0x00008600ff087b82 */ /* 0x000e660000000a00 */
[----:B------:R-:W2:Y:S01]  /*0140*/  LDG.E.EL R13, desc[UR4][R4.64+0x4] ;  /* 0x00000404040d7981 */ /* 0x000ea2000c2e1900 */
[----:B------:R-:W-:-:S03]  /*0150*/  IMAD.WIDE R2, R15, 0x4, R2 ;  /* 0x000000040f027825 */ /* 0x000fc600078e0202 */
[----:B------:R-:W3:Y:S04]  /*0160*/  LDG.E.EL R6, desc[UR4][R6.64] ;  /* 0x0000000406067981 */ /* 0x000ee8000c2e1900 */
[----:B------:R-:W4:Y:S01]  /*0170*/  LDG.E.EL R2, desc[UR4][R2.64] ;  /* 0x0000000402027981 */ /* 0x000f22000c2e1900 */
[----:B-1----:R-:W-:-:S04]  /*0180*/  IMAD.WIDE R8, R11, 0x4, R8 ;  /* 0x000000040b087825 */ /* 0x002fc800078e0208 */
[----:B--2---:R-:W-:-:S04]  /*0190*/  FADD R13, R0, R13 ;  /* 0x0000000d000d7221 */ /* 0x004fc80000000000 */
[----:B---3--:R-:W-:-:S04]  /*01a0*/  FADD R13, R6, R13 ;  /* 0x0000000d060d7221 */ /* 0x008fc80000000000 */
[----:B----4-:R-:W-:-:S04]  /*01b0*/  FADD R13, R2, R13 ;  /* 0x0000000d020d7221 */ /* 0x010fc80000000000 */
[----:B------:R-:W-:-:S05]  /*01c0*/  FMUL R13, R13, 0.25 ;  /* 0x3e8000000d0d7820 */ /* 0x000fca0000400000 */
[----:B------:R-:W-:Y:S01]  /*01d0*/  STG.E desc[UR4][R8.64], R13 ;  /* 0x0000000d08007986 */ /* 0x000fe2000c101904 */
[----:B------:R-:W-:Y:S05]  /*01e0*/  EXIT ;  /* 0x000000000000794d */ /* 0x000fea0003800000 */
.L_x_0:
[----:B------:R-:W-:-:S00]  /*01f0*/  BRA `(.L_x_0) ;  /* 0xfffffffc00fc7947 */ /* 0x000fc0000383ffff */
[----:B------:R-:W-:-:S00]  /*0200*/  NOP ;  /* 0x0000000000007918 */ /* 0x000fc00000000000 */
[----:B------:R-:W-:-:S00]  /*0210*/  NOP ;  /* 0x0000000000007918 */ /* 0x000fc00000000000 */
[----:B------:R-:W-:-:S00]  /*0220*/  NOP ;  /* 0x0000000000007918 */ /* 0x000fc00000000000 */
[----:B------:R-:W-:-:S00]  /*0230*/  NOP ;  /* 0x0000000000007918 */ /* 0x000fc00000000000 */
[----:B------:R-:W-:-:S00]  /*0240*/  NOP ;  /* 0x0000000000007918 */ /* 0x000fc00000000000 */
[----:B------:R-:W-:-:S00]  /*0250*/  NOP ;  /* 0x0000000000007918 */ /* 0x000fc00000000000 */
[----:B------:R-:W-:-:S00]  /*0260*/  NOP ;  /* 0x0000000000007918 */ /* 0x000fc00000000000 */
[----:B------:R-:W-:-:S00]  /*0270*/  NOP ;  /* 0x0000000000007918 */ /* 0x000fc00000000000 */
.L_x_1:


//--------------------- .nv.constant0.triton_poi_fused_avg_pool2d_7 --------------------------
	.section	.nv.constant0.triton_poi_fused_avg_pool2d_7,"a",@progbits
	.sectionflags	@""
	.align	4
.nv.constant0.triton_poi_fused_avg_pool2d_7:
	.zero		548
